	.headerflags	@"EF_CUDA_TEXMODE_UNIFIED EF_CUDA_64BIT_ADDRESS EF_CUDA_ACCELERATORS EF_CUDA_SM90 EF_CUDA_VIRTUAL_SM(EF_CUDA_SM90)"
	.elftype	@"ET_EXEC"


//--------------------- .nv.info                  --------------------------
	.section	.nv.info,"",@"SHT_CUDA_INFO"
	.align	4


	//----- nvinfo : EIATTR_REGCOUNT
	.align		4
        /*0000*/ 	.byte	0x04, 0x2f
        /*0002*/ 	.short	(.L_3 - .L_2)
	.align		4
.L_2:
        /*0004*/ 	.word	index@(triton_poi_fused_add_convolution_div_sqrt_31)
        /*0008*/ 	.word	0x00000018


	//----- nvinfo : EIATTR_MIN_STACK_SIZE
	.align		4
.L_3:
        /*000c*/ 	.byte	0x04, 0x12
        /*000e*/ 	.short	(.L_5 - .L_4)
	.align		4
.L_4:
        /*0010*/ 	.word	index@(triton_poi_fused_add_convolution_div_sqrt_31)
        /*0014*/ 	.word	0x00000000


	//----- nvinfo : EIATTR_FRAME_SIZE
	.align		4
.L_5:
        /*0018*/ 	.byte	0x04, 0x11
        /*001a*/ 	.short	(.L_7 - .L_6)
	.align		4
.L_6:
        /*001c*/ 	.word	index@(triton_poi_fused_add_convolution_div_sqrt_31)
        /*0020*/ 	.word	0x00000000


	//----- nvinfo : EIATTR_MIN_STACK_SIZE
	.align		4
.L_7:
        /*0024*/ 	.byte	0x04, 0x12
        /*0026*/ 	.short	(.L_9 - .L_8)
	.align		4
.L_8:
        /*0028*/ 	.word	index@(triton_poi_fused_add_convolution_div_sqrt_31)
        /*002c*/ 	.word	0x00000000
.L_9:


//--------------------- .nv.info.triton_poi_fused_add_convolution_div_sqrt_31 --------------------------
	.section	.nv.info.triton_poi_fused_add_convolution_div_sqrt_31,"",@"SHT_CUDA_INFO"
	.sectionflags	@""
	.align	4


	//----- nvinfo : EIATTR_CUDA_API_VERSION
	.align		4
        /*0000*/ 	.byte	0x04, 0x37
        /*0002*/ 	.short	(.L_11 - .L_10)
.L_10:
        /*0004*/ 	.word	0x0000007c


	//----- nvinfo : EIATTR_KPARAM_INFO
	.align		4
.L_11:
        /*0008*/ 	.byte	0x04, 0x17
        /*000a*/ 	.short	(.L_13 - .L_12)
.L_12:
        /*000c*/ 	.word	0x00000000
        /*0010*/ 	.short	0x0005
        /*0012*/ 	.short	0x0024
        /*0014*/ 	.byte	0x00, 0xf0, 0x11, 0x00


	//----- nvinfo : EIATTR_KPARAM_INFO
	.align		4
.L_13:
        /*0018*/ 	.byte	0x04, 0x17
        /*001a*/ 	.short	(.L_15 - .L_14)
.L_14:
        /*001c*/ 	.word	0x00000000
        /*0020*/ 	.short	0x0004
        /*0022*/ 	.short	0x0020
        /*0024*/ 	.byte	0x00, 0xf0, 0x11, 0x00


	//----- nvinfo : EIATTR_KPARAM_INFO
	.align		4
.L_15:
        /*0028*/ 	.byte	0x04, 0x17
        /*002a*/ 	.short	(.L_17 - .L_16)
.L_16:
        /*002c*/ 	.word	0x00000000
        /*0030*/ 	.short	0x0003
        /*0032*/ 	.short	0x0018
        /*0034*/ 	.byte	0x00, 0xf4, 0x21, 0x00


	//----- nvinfo : EIATTR_KPARAM_INFO
	.align		4
.L_17:
        /*0038*/ 	.byte	0x04, 0x17
        /*003a*/ 	.short	(.L_19 - .L_18)
.L_18:
        /*003c*/ 	.word	0x00000000
        /*0040*/ 	.short	0x0002
        /*0042*/ 	.short	0x0010
        /*0044*/ 	.byte	0x00, 0xf4, 0x21, 0x00


	//----- nvinfo : EIATTR_KPARAM_INFO
	.align		4
.L_19:
        /*0048*/ 	.byte	0x04, 0x17
        /*004a*/ 	.short	(.L_21 - .L_20)
.L_20:
        /*004c*/ 	.word	0x00000000
        /*0050*/ 	.short	0x0001
        /*0052*/ 	.short	0x0008
        /*0054*/ 	.byte	0x00, 0xf4, 0x21, 0x00


	//----- nvinfo : EIATTR_KPARAM_INFO
	.align		4
.L_21:
        /*0058*/ 	.byte	0x04, 0x17
        /*005a*/ 	.short	(.L_23 - .L_22)
.L_22:
        /*005c*/ 	.word	0x00000000
        /*0060*/ 	.short	0x0000
        /*0062*/ 	.short	0x0000
        /*0064*/ 	.byte	0x00, 0xf4, 0x21, 0x00


	//----- nvinfo : EIATTR_SPARSE_MMA_MASK
	.align		4
.L_23:
        /*0068*/ 	.byte	0x03, 0x50
        /*006a*/ 	.short	0x0000


	//----- nvinfo : EIATTR_MAXREG_COUNT
	.align		4
        /*006c*/ 	.byte	0x03, 0x1b
        /*006e*/ 	.short	0x00ff


	//----- nvinfo : EIATTR_EXIT_INSTR_OFFSETS
	.align		4
        /*0070*/ 	.byte	0x04, 0x1c
        /*0072*/ 	.short	(.L_25 - .L_24)


	//   ....[0]....
.L_24:
        /*0074*/ 	.word	0x00000400


	//   ....[1]....
        /*0078*/ 	.word	0x000004c0


	//----- nvinfo : EIATTR_REQNTID
	.align		4
.L_25:
        /*007c*/ 	.byte	0x04, 0x10
        /*007e*/ 	.short	(.L_27 - .L_26)
.L_26:
        /*0080*/ 	.word	0x00000080
        /*0084*/ 	.word	0x00000001
        /*0088*/ 	.word	0x00000001


	//----- nvinfo : EIATTR_CBANK_PARAM_SIZE
	.align		4
.L_27:
        /*008c*/ 	.byte	0x03, 0x19
        /*008e*/ 	.short	0x0028


	//----- nvinfo : EIATTR_PARAM_CBANK
	.align		4
        /*0090*/ 	.byte	0x04, 0x0a
        /*0092*/ 	.short	(.L_29 - .L_28)
	.align		4
.L_28:
        /*0094*/ 	.word	index@(.nv.constant0.triton_poi_fused_add_convolution_div_sqrt_31)
        /*0098*/ 	.short	0x0210
        /*009a*/ 	.short	0x0028


	//----- nvinfo : EIATTR_SW_WAR
	.align		4
.L_29:
        /*009c*/ 	.byte	0x04, 0x36
        /*009e*/ 	.short	(.L_31 - .L_30)
.L_30:
        /*00a0*/ 	.word	0x00000008
.L_31:


//--------------------- .nv.callgraph             --------------------------
	.section	.nv.callgraph,"",@"SHT_CUDA_CALLGRAPH"
	.align	4
	.sectionentsize	8
	.align		4
        /*0000*/ 	.word	0x00000000
	.align		4
        /*0004*/ 	.word	0xffffffff
	.align		4
        /*0008*/ 	.word	0x00000000
	.align		4
        /*000c*/ 	.word	0xfffffffe
	.align		4
        /*0010*/ 	.word	0x00000000
	.align		4
        /*0014*/ 	.word	0xfffffffd
	.align		4
        /*0018*/ 	.word	0x00000000
	.align		4
        /*001c*/ 	.word	0xfffffffc


//--------------------- .nv.constant4             --------------------------
	.section	.nv.constant4,"a",@progbits
	.align	8
	.align		8
.nv.constant4:
        /*0000*/ 	.dword	_$_str
	.align		8
        /*0008*/ 	.dword	_$_str_$_2


//--------------------- .text.triton_poi_fused_add_convolution_div_sqrt_31 --------------------------
	.section	.text.triton_poi_fused_add_convolution_div_sqrt_31,"ax",@progbits
	.sectionflags	@"SHF_BARRIERS=1"
	.align	128
        .global         triton_poi_fused_add_convolution_div_sqrt_31
        .type           triton_poi_fused_add_convolution_div_sqrt_31,@function
        .size           triton_poi_fused_add_convolution_div_sqrt_31,(.L_x_1 - triton_poi_fused_add_convolution_div_sqrt_31)
        .other          triton_poi_fused_add_convolution_div_sqrt_31,@"STO_CUDA_ENTRY STV_DEFAULT"
triton_poi_fused_add_convolution_div_sqrt_31:
.text.triton_poi_fused_add_convolution_div_sqrt_31:
[----:B------:R-:W0:Y:S01]  /*0000*/  LDC R1, c[0x0][0x28] ;  /* 0x00000a00ff017b82 */ /* 0x000e220000000800 */
[----:B------:R-:W1:Y:S07]  /*0010*/  S2R R4, SR_TID.X ;  /* 0x0000000000047919 */ /* 0x000e6e0000002100 */
[----:B------:R-:W2:Y:S01]  /*0020*/  LDC.64 R8, c[0x0][0x218] ;  /* 0x00008600ff087b82 */ /* 0x000ea20000000a00 */
[----:B------:R-:W3:Y:S01]  /*0030*/  S2R R3, SR_CTAID.Y ;  /* 0x0000000000037919 */ /* 0x000ee20000002600 */
[----:B------:R-:W4:Y:S01]  /*0040*/  S2R R0, SR_CTAID.X ;  /* 0x0000000000007919 */ /* 0x000f220000002500 */
[----:B------:R-:W-:Y:S01]  /*0050*/  HFMA2.MMA R12, -RZ, RZ, 0, 0 ;  /* 0x00000000ff0c7435 */ /* 0x000fe200000001ff */
[----:B------:R-:W-:Y:S01]  /*0060*/  IMAD.MOV.U32 R10, RZ, RZ, RZ ;  /* 0x000000ffff0a7224 */ /* 0x000fe200078e00ff */
[----:B------:R-:W-:Y:S01]  /*0070*/  ULDC.64 UR6, c[0x0][0x208] ;  /* 0x0000820000067ab9 */ /* 0x000fe20000000a00 */
[----:B-1----:R-:W-:-:S02]  /*0080*/  LOP3.LUT R6, R4, 0x7f, RZ, 0xc0, !PT ;  /* 0x0000007f04067812 */ /* 0x002fc400078ec0ff */
[--C-:B---3--:R-:W-:Y:S02]  /*0090*/  SHF.R.S32.HI R2, RZ, 0x17, R3.reuse ;  /* 0x00000017ff027819 */ /* 0x108fe40000011403 */
[----:B------:R-:W-:Y:S02]  /*00a0*/  PRMT R13, R6, 0x6540, R3 ;  /* 0x00006540060d7816 */ /* 0x000fe40000000003 */
[----:B------:R-:W-:Y:S02]  /*00b0*/  SGXT R2, R2, 0x1 ;  /* 0x000000010202781a */ /* 0x000fe40000000200 */
[----:B------:R-:W-:Y:S02]  /*00c0*/  LOP3.LUT R11, R13, 0x80, RZ, 0xfc, !PT ;  /* 0x000000800d0b7812 */ /* 0x000fe400078efcff */
[C---:B------:R-:W-:Y:S02]  /*00d0*/  LEA.HI R5, R2.reuse, R13, RZ, 0x9 ;  /* 0x0000000d02057211 */ /* 0x040fe400078f48ff */
[----:B------:R-:W-:-:S02]  /*00e0*/  LEA.HI R7, R2, R11, RZ, 0x9 ;  /* 0x0000000b02077211 */ /* 0x000fc400078f48ff */
[----:B------:R-:W-:Y:S02]  /*00f0*/  SHF.R.S32.HI R5, RZ, 0x9, R5 ;  /* 0x00000009ff057819 */ /* 0x000fe40000011405 */
[----:B------:R-:W-:Y:S02]  /*0100*/  SHF.R.S32.HI R7, RZ, 0x9, R7 ;  /* 0x00000009ff077819 */ /* 0x000fe40000011407 */
[----:B----4-:R-:W-:Y:S01]  /*0110*/  ISETP.GE.AND P2, PT, R0, 0x9, PT ;  /* 0x000000090000780c */ /* 0x010fe20003f46270 */
[--C-:B------:R-:W-:Y:S02]  /*0120*/  IMAD R5, R5, 0x9, R0.reuse ;  /* 0x0000000905057824 */ /* 0x100fe400078e0200 */
[----:B------:R-:W-:Y:S02]  /*0130*/  IMAD R7, R7, 0x9, R0 ;  /* 0x0000000907077824 */ /* 0x000fe400078e0200 */
[----:B--2---:R-:W-:-:S04]  /*0140*/  IMAD.WIDE R18, R5, 0x4, R8 ;  /* 0x0000000405127825 */ /* 0x004fc800078e0208 */
[----:B------:R-:W-:Y:S02]  /*0150*/  IMAD.WIDE R20, R7, 0x4, R8 ;  /* 0x0000000407147825 */ /* 0x000fe400078e0208 */
[----:B------:R-:W1:Y:S02]  /*0160*/  LDC.64 R8, c[0x0][0x210] ;  /* 0x00008400ff087b82 */ /* 0x000e640000000a00 */
[----:B------:R-:W2:Y:S04]  /*0170*/  @!P2 LDG.E.EL R10, desc[UR6][R18.64] ;  /* 0x00000006120aa981 */ /* 0x000ea8000c2e1900 */
[----:B------:R-:W3:Y:S01]  /*0180*/  @!P2 LDG.E.EL R12, desc[UR6][R20.64] ;  /* 0x00000006140ca981 */ /* 0x000ee2000c2e1900 */
[--C-:B------:R-:W-:Y:S01]  /*0190*/  IMAD R11, R11, 0x9, R0.reuse ;  /* 0x000000090b0b7824 */ /* 0x100fe200078e0200 */
[----:B------:R-:W-:Y:S01]  /*01a0*/  MOV R5, RZ ;  /* 0x000000ff00057202 */ /* 0x000fe20000000f00 */
[----:B------:R-:W-:-:S02]  /*01b0*/  IMAD R13, R13, 0x9, R0 ;  /* 0x000000090d0d7824 */ /* 0x000fc400078e0200 */
[----:B------:R-:W-:Y:S02]  /*01c0*/  IMAD.MOV.U32 R7, RZ, RZ, RZ ;  /* 0x000000ffff077224 */ /* 0x000fe400078e00ff */
[----:B-1----:R-:W-:-:S04]  /*01d0*/  IMAD.WIDE R16, R11, 0x4, R8 ;  /* 0x000000040b107825 */ /* 0x002fc800078e0208 */
[----:B------:R-:W-:Y:S01]  /*01e0*/  IMAD.WIDE R14, R13, 0x4, R8 ;  /* 0x000000040d0e7825 */ /* 0x000fe200078e0208 */
[----:B------:R-:W4:Y:S01]  /*01f0*/  @!P2 LDG.E.EL R5, desc[UR6][R16.64] ;  /* 0x000000061005a981 */ /* 0x000f22000c2e1900 */
[----:B------:R-:W1:Y:S03]  /*0200*/  S2UR UR5, SR_CgaCtaId ;  /* 0x00000000000579c3 */ /* 0x000e660000008800 */
[----:B------:R-:W5:Y:S05]  /*0210*/  @!P2 LDG.E.EL R7, desc[UR6][R14.64] ;  /* 0x000000060e07a981 */ /* 0x000f6a000c2e1900 */
[----:B------:R-:W2:Y:S01]  /*0220*/  LDC.64 R8, c[0x0][0x220] ;  /* 0x00008800ff087b82 */ /* 0x000ea20000000a00 */
[----:B------:R-:W-:-:S02]  /*0230*/  UMOV UR4, 0x400 ;  /* 0x0000040000047882 */ /* 0x000fc40000000000 */
[----:B-1----:R-:W-:-:S06]  /*0240*/  UPRMT UR4, UR5, 0x654, UR4 ;  /* 0x0000065405047896 */ /* 0x002fcc0008000004 */
[----:B------:R-:W-:Y:S01]  /*0250*/  LEA R6, R6, UR4, 0x2 ;  /* 0x0000000406067c11 */ /* 0x000fe2000f8e10ff */
[----:B------:R-:W-:-:S05]  /*0260*/  IMAD.SHL.U32 R4, R4, 0x2, RZ ;  /* 0x0000000204047824 */ /* 0x000fca00078e00ff */
[----:B------:R-:W-:Y:S01]  /*0270*/  LOP3.LUT R4, R4, 0xfe, RZ, 0xc0, !PT ;  /* 0x000000fe04047812 */ /* 0x000fe200078ec0ff */
[----:B--2---:R-:W1:Y:S08]  /*0280*/  MUFU.SQRT R10, R10 ;  /* 0x0000000a000a7308 */ /* 0x004e700000002000 */
[----:B---3--:R-:W2:Y:S01]  /*0290*/  MUFU.SQRT R12, R12 ;  /* 0x0000000c000c7308 */ /* 0x008ea20000002000 */
[----:B-1----:R-:W-:Y:S01]  /*02a0*/  FADD R18, R10, 1.00000001335143196e-10 ;  /* 0x2edbe6ff0a127421 */ /* 0x002fe20000000000 */
[----:B--2---:R-:W-:-:S04]  /*02b0*/  FADD R19, R12, 1.00000001335143196e-10 ;  /* 0x2edbe6ff0c137421 */ /* 0x004fc80000000000 */
[----:B------:R-:W-:Y:S02]  /*02c0*/  FSETP.GT.AND P0, PT, R18, 8.50705917302346158658e+37, PT ;  /* 0x7e8000001200780b */ /* 0x000fe40003f04000 */
[----:B------:R-:W-:-:S11]  /*02d0*/  FSETP.GT.AND P1, PT, R19, 8.50705917302346158658e+37, PT ;  /* 0x7e8000001300780b */ /* 0x000fd60003f24000 */
[----:B------:R-:W-:Y:S02]  /*02e0*/  @P0 FMUL R18, R18, 0.25 ;  /* 0x3e80000012120820 */ /* 0x000fe40000400000 */
[----:B------:R-:W-:-:S04]  /*02f0*/  @P1 FMUL R19, R19, 0.25 ;  /* 0x3e80000013131820 */ /* 0x000fc80000400000 */
[----:B------:R-:W1:Y:S01]  /*0300*/  MUFU.RCP R18, R18 ;  /* 0x0000001200127308 */ /* 0x000e620000001000 */
[----:B----4-:R-:W-:Y:S01]  /*0310*/  FMUL R12, R5, 0.25 ;  /* 0x3e800000050c7820 */ /* 0x010fe20000400000 */
[----:B-----5:R-:W-:-:S06]  /*0320*/  FMUL R10, R7, 0.25 ;  /* 0x3e800000070a7820 */ /* 0x020fcc0000400000 */
[----:B------:R-:W2:Y:S01]  /*0330*/  MUFU.RCP R19, R19 ;  /* 0x0000001300137308 */ /* 0x000ea20000001000 */
[----:B------:R-:W-:Y:S02]  /*0340*/  FSEL R12, R12, R5, P1 ;  /* 0x000000050c0c7208 */ /* 0x000fe40000800000 */
[----:B------:R-:W-:-:S05]  /*0350*/  FSEL R15, R10, R7, P0 ;  /* 0x000000070a0f7208 */ /* 0x000fca0000000000 */
[----:B-1----:R-:W-:Y:S01]  /*0360*/  FMUL R15, R18, R15 ;  /* 0x0000000f120f7220 */ /* 0x002fe20000400000 */
[----:B--2---:R-:W-:Y:S01]  /*0370*/  FMUL R17, R19, R12 ;  /* 0x0000000c13117220 */ /* 0x004fe20000400000 */
[----:B0-----:R-:W-:-:S04]  /*0380*/  IMAD.WIDE R12, R13, 0x4, R8 ;  /* 0x000000040d0c7825 */ /* 0x001fc800078e0208 */
[----:B------:R-:W-:Y:S01]  /*0390*/  IMAD.WIDE R8, R11, 0x4, R8 ;  /* 0x000000040b087825 */ /* 0x000fe200078e0208 */
[----:B------:R0:W-:Y:S04]  /*03a0*/  @!P2 STG.E desc[UR6][R12.64], R15 ;  /* 0x0000000f0c00a986 */ /* 0x0001e8000c101906 */
[----:B------:R0:W-:Y:S04]  /*03b0*/  STS [R6], R7 ;  /* 0x0000000706007388 */ /* 0x0001e80000000800 */
[----:B------:R0:W-:Y:S04]  /*03c0*/  STS [R6+0x200], R5 ;  /* 0x0002000506007388 */ /* 0x0001e80000000800 */
[----:B------:R0:W-:Y:S01]  /*03d0*/  @!P2 STG.E desc[UR6][R8.64], R17 ;  /* 0x000000110800a986 */ /* 0x0001e2000c101906 */
[----:B------:R-:W-:Y:S01]  /*03e0*/  LEA R10, R4, UR4, 0x2 ;  /* 0x00000004040a7c11 */ /* 0x000fe2000f8e10ff */
[----:B------:R-:W-:Y:S06]  /*03f0*/  BAR.SYNC.DEFER_BLOCKING 0x0 ;  /* 0x0000000000007b1d */ /* 0x000fec0000010000 */
[----:B0-----:R-:W-:Y:S05]  /*0400*/  @P2 EXIT ;  /* 0x000000000000294d */ /* 0x001fea0003800000 */
[----:B------:R-:W0:Y:S01]  /*0410*/  LDS.64 R10, [R10] ;  /* 0x000000000a0a7984 */ /* 0x000e220000000a00 */
[----:B------:R-:W-:Y:S02]  /*0420*/  PRMT R3, R4, 0x6540, R3 ;  /* 0x0000654004037816 */ /* 0x000fe40000000003 */
[----:B------:R-:W1:Y:S02]  /*0430*/  LDC.64 R4, c[0x0][0x228] ;  /* 0x00008a00ff047b82 */ /* 0x000e640000000a00 */
[----:B------:R-:W-:-:S04]  /*0440*/  LEA.HI R2, R2, R3, RZ, 0x9 ;  /* 0x0000000302027211 */ /* 0x000fc800078f48ff */
[----:B------:R-:W-:Y:S02]  /*0450*/  LOP3.LUT R6, R2, 0xfffffe00, RZ, 0xc0, !PT ;  /* 0xfffffe0002067812 */ /* 0x000fe400078ec0ff */
[----:B------:R-:W-:Y:S02]  /*0460*/  SHF.R.S32.HI R2, RZ, 0x9, R2 ;  /* 0x00000009ff027819 */ /* 0x000fe40000011402 */
[----:B------:R-:W-:-:S05]  /*0470*/  IADD3 R3, R3, -R6, RZ ;  /* 0x8000000603037210 */ /* 0x000fca0007ffe0ff */
[----:B------:R-:W-:-:S04]  /*0480*/  IMAD R3, R0, 0x200, R3 ;  /* 0x0000020000037824 */ /* 0x000fc800078e0203 */
[----:B------:R-:W-:-:S04]  /*0490*/  IMAD R3, R2, 0x1200, R3 ;  /* 0x0000120002037824 */ /* 0x000fc800078e0203 */
[----:B-1----:R-:W-:-:S05]  /*04a0*/  IMAD.WIDE R2, R3, 0x4, R4 ;  /* 0x0000000403027825 */ /* 0x002fca00078e0204 */
[----:B0-----:R-:W-:Y:S01]  /*04b0*/  STG.E.64 desc[UR6][R2.64], R10 ;  /* 0x0000000a02007986 */ /* 0x001fe2000c101b06 */
[----:B------:R-:W-:Y:S05]  /*04c0*/  EXIT ;  /* 0x000000000000794d */ /* 0x000fea0003800000 */
.L_x_0:
[----:B------:R-:W-:-:S00]  /*04d0*/  BRA `(.L_x_0) ;  /* 0xfffffffc00fc7947 */ /* 0x000fc0000383ffff */
[----:B------:R-:W-:-:S00]  /*04e0*/  NOP ;  /* 0x0000000000007918 */ /* 0x000fc00000000000 */
        /* <DEDUP_REMOVED lines=9> */
.L_x_1:


//--------------------- .nv.global.init           --------------------------
	.section	.nv.global.init,"aw",@progbits
.nv.global.init:
	.type		_$_str,@object
	.size		_$_str,(_$_str_$_2 - _$_str)
_$_str:
        /*0000*/ 	.byte	0x5f, 0x5f, 0x43, 0x55, 0x44, 0x41, 0x5f, 0x46, 0x54, 0x5a, 0x00
	.type		_$_str_$_2,@object
	.size		_$_str_$_2,(.L_1 - _$_str_$_2)
_$_str_$_2:
        /*000b*/ 	.byte	0x5f, 0x5f, 0x43, 0x55, 0x44, 0x41, 0x5f, 0x50, 0x52, 0x45, 0x43, 0x5f, 0x53, 0x51, 0x52, 0x54
        /*001b*/ 	.byte	0x00
.L_1:


//--------------------- .nv.shared.triton_poi_fused_add_convolution_div_sqrt_31 --------------------------
	.section	.nv.shared.triton_poi_fused_add_convolution_div_sqrt_31,"aw",@nobits
	.sectionflags	@""
	.align	16
	.zero		1024


//--------------------- .nv.constant0.triton_poi_fused_add_convolution_div_sqrt_31 --------------------------
	.section	.nv.constant0.triton_poi_fused_add_convolution_div_sqrt_31,"a",@progbits
	.sectionflags	@""
	.align	4
.nv.constant0.triton_poi_fused_add_convolution_div_sqrt_31:
	.zero		568
